//
// Generated by NVIDIA NVVM Compiler
//
// Compiler Build ID: CL-36424714
// Cuda compilation tools, release 13.0, V13.0.88
// Based on NVVM 20.0.0
//

.version 9.0
.target sm_100
.address_size 64

	// .globl	_Z12conv2DKernelPiS_ii
.const .align 4 .b8 F[36];
// _ZZ12conv2DKernelPiS_iiE3N_s has been demoted

.visible .entry _Z12conv2DKernelPiS_ii(
	.param .u64 .ptr .align 1 _Z12conv2DKernelPiS_ii_param_0,
	.param .u64 .ptr .align 1 _Z12conv2DKernelPiS_ii_param_1,
	.param .u32 _Z12conv2DKernelPiS_ii_param_2,
	.param .u32 _Z12conv2DKernelPiS_ii_param_3
)
{
	.reg .pred 	%p<57>;
	.reg .b32 	%r<104>;
	.reg .b32 	%f<37>;
	.reg .b64 	%rd<26>;
	// demoted variable
	.shared .align 4 .b8 _ZZ12conv2DKernelPiS_iiE3N_s[4096];
	ld.param.u64 	%rd8, [_Z12conv2DKernelPiS_ii_param_0];
	ld.param.u64 	%rd7, [_Z12conv2DKernelPiS_ii_param_1];
	ld.param.u32 	%r40, [_Z12conv2DKernelPiS_ii_param_2];
	ld.param.u32 	%r41, [_Z12conv2DKernelPiS_ii_param_3];
	cvta.to.global.u64 	%rd1, %rd8;
	mov.u32 	%r42, %ctaid.x;
	shl.b32 	%r43, %r42, 5;
	mov.u32 	%r1, %tid.x;
	add.s32 	%r2, %r43, %r1;
	mov.u32 	%r44, %ctaid.y;
	shl.b32 	%r45, %r44, 5;
	mov.u32 	%r3, %tid.y;
	add.s32 	%r4, %r45, %r3;
	setp.lt.s32 	%p2, %r4, %r41;
	setp.lt.s32 	%p3, %r2, %r40;
	and.pred  	%p1, %p3, %p2;
	mul.lo.s32 	%r5, %r40, %r4;
	add.s32 	%r6, %r5, %r2;
	mul.wide.s32 	%rd9, %r6, 4;
	add.s64 	%rd2, %rd1, %rd9;
	shl.b32 	%r46, %r3, 7;
	mov.u32 	%r47, _ZZ12conv2DKernelPiS_iiE3N_s;
	add.s32 	%r48, %r47, %r46;
	shl.b32 	%r49, %r1, 2;
	add.s32 	%r7, %r48, %r49;
	not.pred 	%p4, %p1;
	@%p4 bra 	$L__BB0_2;
	ld.global.u32 	%r51, [%rd2];
	cvt.rn.f32.s32 	%f1, %r51;
	st.shared.f32 	[%r7], %f1;
	bra.uni 	$L__BB0_3;
$L__BB0_2:
	mov.b32 	%r50, 0;
	st.shared.u32 	[%r7], %r50;
$L__BB0_3:
	bar.sync 	0;
	@%p4 bra 	$L__BB0_44;
	add.s32 	%r8, %r1, -1;
	add.s32 	%r52, %r4, -1;
	add.s32 	%r9, %r3, -33;
	setp.lt.u32 	%p6, %r9, -32;
	mul.lo.s32 	%r10, %r52, %r40;
	setp.gt.u32 	%p7, %r8, 31;
	or.pred  	%p8, %p7, %p6;
	cvt.s64.s32 	%rd10, %r10;
	cvt.s64.s32 	%rd3, %r2;
	add.s64 	%rd11, %rd3, %rd10;
	shl.b64 	%rd12, %rd11, 2;
	add.s64 	%rd4, %rd1, %rd12;
	@%p8 bra 	$L__BB0_6;
	ld.const.u32 	%r54, [F];
	cvt.rn.f32.s32 	%f2, %r54;
	ld.shared.f32 	%f3, [%r7+-132];
	fma.rn.f32 	%f4, %f3, %f2, 0f00000000;
	cvt.rzi.s32.f32 	%r96, %f4;
	bra.uni 	$L__BB0_8;
$L__BB0_6:
	setp.eq.s32 	%p9, %r4, 0;
	setp.lt.s32 	%p10, %r2, 1;
	setp.gt.s32 	%p11, %r2, %r40;
	or.pred  	%p12, %p10, %p11;
	mov.b32 	%r96, 0;
	or.pred  	%p13, %p12, %p9;
	@%p13 bra 	$L__BB0_8;
	ld.const.u32 	%r56, [F];
	ld.global.u32 	%r57, [%rd4+-4];
	mul.lo.s32 	%r96, %r57, %r56;
$L__BB0_8:
	setp.lt.u32 	%p14, %r9, -32;
	setp.gt.u32 	%p15, %r1, 31;
	or.pred  	%p16, %p15, %p14;
	@%p16 bra 	$L__BB0_10;
	ld.const.u32 	%r58, [F+4];
	cvt.rn.f32.s32 	%f5, %r58;
	ld.shared.f32 	%f6, [%r7+-128];
	cvt.rn.f32.s32 	%f7, %r96;
	fma.rn.f32 	%f8, %f6, %f5, %f7;
	cvt.rzi.s32.f32 	%r96, %f8;
	bra.uni 	$L__BB0_12;
$L__BB0_10:
	setp.eq.s32 	%p17, %r4, 0;
	setp.lt.s32 	%p18, %r2, 0;
	or.pred  	%p19, %p18, %p17;
	@%p19 bra 	$L__BB0_12;
	ld.const.u32 	%r59, [F+4];
	add.s32 	%r60, %r2, %r10;
	mul.wide.s32 	%rd13, %r60, 4;
	add.s64 	%rd14, %rd1, %rd13;
	ld.global.u32 	%r61, [%rd14];
	mad.lo.s32 	%r96, %r61, %r59, %r96;
$L__BB0_12:
	setp.lt.u32 	%p20, %r9, -32;
	setp.gt.u32 	%p21, %r1, 30;
	or.pred  	%p22, %p21, %p20;
	@%p22 bra 	$L__BB0_14;
	ld.const.u32 	%r62, [F+8];
	cvt.rn.f32.s32 	%f9, %r62;
	ld.shared.f32 	%f10, [%r7+-124];
	cvt.rn.f32.s32 	%f11, %r96;
	fma.rn.f32 	%f12, %f10, %f9, %f11;
	cvt.rzi.s32.f32 	%r96, %f12;
	bra.uni 	$L__BB0_17;
$L__BB0_14:
	setp.eq.s32 	%p23, %r4, 0;
	setp.lt.s32 	%p24, %r2, -1;
	or.pred  	%p25, %p23, %p24;
	@%p25 bra 	$L__BB0_17;
	add.s32 	%r63, %r2, 1;
	setp.ge.s32 	%p26, %r63, %r40;
	@%p26 bra 	$L__BB0_17;
	ld.const.u32 	%r64, [F+8];
	ld.global.u32 	%r65, [%rd4+4];
	mad.lo.s32 	%r96, %r65, %r64, %r96;
$L__BB0_17:
	or.b32  	%r66, %r8, %r3;
	setp.gt.u32 	%p27, %r66, 31;
	cvt.s64.s32 	%rd15, %r5;
	add.s64 	%rd16, %rd3, %rd15;
	shl.b64 	%rd17, %rd16, 2;
	add.s64 	%rd5, %rd1, %rd17;
	@%p27 bra 	$L__BB0_19;
	ld.const.u32 	%r69, [F+12];
	cvt.rn.f32.s32 	%f13, %r69;
	ld.shared.f32 	%f14, [%r7+-4];
	cvt.rn.f32.s32 	%f15, %r96;
	fma.rn.f32 	%f16, %f14, %f13, %f15;
	cvt.rzi.s32.f32 	%r96, %f16;
	bra.uni 	$L__BB0_21;
$L__BB0_19:
	setp.lt.s32 	%p28, %r2, 1;
	setp.gt.s32 	%p29, %r2, %r40;
	or.pred  	%p30, %p28, %p29;
	@%p30 bra 	$L__BB0_21;
	ld.const.u32 	%r67, [F+12];
	ld.global.u32 	%r68, [%rd5+-4];
	mad.lo.s32 	%r96, %r68, %r67, %r96;
$L__BB0_21:
	or.b32  	%r70, %r1, %r3;
	and.b32  	%r71, %r70, 992;
	setp.ne.s32 	%p31, %r71, 0;
	@%p31 bra 	$L__BB0_23;
	ld.const.u32 	%r74, [F+16];
	cvt.rn.f32.s32 	%f17, %r74;
	ld.shared.f32 	%f18, [%r7];
	cvt.rn.f32.s32 	%f19, %r96;
	fma.rn.f32 	%f20, %f18, %f17, %f19;
	cvt.rzi.s32.f32 	%r96, %f20;
	bra.uni 	$L__BB0_25;
$L__BB0_23:
	setp.lt.s32 	%p32, %r2, 0;
	@%p32 bra 	$L__BB0_25;
	ld.const.u32 	%r72, [F+16];
	ld.global.u32 	%r73, [%rd2];
	mad.lo.s32 	%r96, %r73, %r72, %r96;
$L__BB0_25:
	setp.gt.u32 	%p33, %r3, 31;
	setp.gt.u32 	%p34, %r1, 30;
	or.pred  	%p35, %p34, %p33;
	@%p35 bra 	$L__BB0_27;
	ld.const.u32 	%r76, [F+20];
	cvt.rn.f32.s32 	%f21, %r76;
	ld.shared.f32 	%f22, [%r7+4];
	cvt.rn.f32.s32 	%f23, %r96;
	fma.rn.f32 	%f24, %f22, %f21, %f23;
	cvt.rzi.s32.f32 	%r96, %f24;
	bra.uni 	$L__BB0_30;
$L__BB0_27:
	setp.lt.s32 	%p36, %r2, -1;
	@%p36 bra 	$L__BB0_30;
	add.s32 	%r77, %r2, 1;
	setp.ge.s32 	%p37, %r77, %r40;
	@%p37 bra 	$L__BB0_30;
	ld.const.u32 	%r78, [F+20];
	ld.global.u32 	%r79, [%rd5+4];
	mad.lo.s32 	%r96, %r79, %r78, %r96;
$L__BB0_30:
	setp.gt.u32 	%p38, %r8, 31;
	setp.gt.u32 	%p39, %r3, 30;
	add.s32 	%r29, %r4, 1;
	add.s32 	%r30, %r5, %r40;
	or.pred  	%p40, %p38, %p39;
	cvt.s64.s32 	%rd18, %r30;
	add.s64 	%rd19, %rd3, %rd18;
	shl.b64 	%rd20, %rd19, 2;
	add.s64 	%rd6, %rd1, %rd20;
	@%p40 bra 	$L__BB0_32;
	ld.const.u32 	%r81, [F+24];
	cvt.rn.f32.s32 	%f25, %r81;
	ld.shared.f32 	%f26, [%r7+124];
	cvt.rn.f32.s32 	%f27, %r96;
	fma.rn.f32 	%f28, %f26, %f25, %f27;
	cvt.rzi.s32.f32 	%r96, %f28;
	bra.uni 	$L__BB0_34;
$L__BB0_32:
	setp.ge.u32 	%p41, %r29, %r41;
	setp.lt.s32 	%p42, %r2, 1;
	setp.gt.s32 	%p43, %r2, %r40;
	or.pred  	%p44, %p42, %p43;
	or.pred  	%p45, %p44, %p41;
	@%p45 bra 	$L__BB0_34;
	ld.const.u32 	%r82, [F+24];
	ld.global.u32 	%r83, [%rd6+-4];
	mad.lo.s32 	%r96, %r83, %r82, %r96;
$L__BB0_34:
	setp.gt.u32 	%p46, %r3, 30;
	setp.gt.u32 	%p47, %r1, 31;
	or.pred  	%p48, %p47, %p46;
	@%p48 bra 	$L__BB0_36;
	ld.const.u32 	%r85, [F+28];
	cvt.rn.f32.s32 	%f29, %r85;
	ld.shared.f32 	%f30, [%r7+128];
	cvt.rn.f32.s32 	%f31, %r96;
	fma.rn.f32 	%f32, %f30, %f29, %f31;
	cvt.rzi.s32.f32 	%r96, %f32;
	bra.uni 	$L__BB0_38;
$L__BB0_36:
	setp.ge.u32 	%p49, %r29, %r41;
	setp.lt.s32 	%p50, %r2, 0;
	or.pred  	%p51, %p50, %p49;
	@%p51 bra 	$L__BB0_38;
	ld.const.u32 	%r86, [F+28];
	add.s32 	%r87, %r2, %r30;
	mul.wide.s32 	%rd21, %r87, 4;
	add.s64 	%rd22, %rd1, %rd21;
	ld.global.u32 	%r88, [%rd22];
	mad.lo.s32 	%r96, %r88, %r86, %r96;
$L__BB0_38:
	max.u32 	%r90, %r1, %r3;
	setp.gt.u32 	%p52, %r90, 30;
	@%p52 bra 	$L__BB0_40;
	ld.const.u32 	%r91, [F+32];
	cvt.rn.f32.s32 	%f33, %r91;
	ld.shared.f32 	%f34, [%r7+132];
	cvt.rn.f32.s32 	%f35, %r96;
	fma.rn.f32 	%f36, %f34, %f33, %f35;
	cvt.rzi.s32.f32 	%r96, %f36;
	bra.uni 	$L__BB0_43;
$L__BB0_40:
	setp.ge.u32 	%p53, %r29, %r41;
	setp.lt.s32 	%p54, %r2, -1;
	or.pred  	%p55, %p53, %p54;
	@%p55 bra 	$L__BB0_43;
	add.s32 	%r92, %r2, 1;
	setp.ge.s32 	%p56, %r92, %r40;
	@%p56 bra 	$L__BB0_43;
	ld.const.u32 	%r93, [F+32];
	ld.global.u32 	%r94, [%rd6+4];
	mad.lo.s32 	%r96, %r94, %r93, %r96;
$L__BB0_43:
	cvta.to.global.u64 	%rd23, %rd7;
	add.s64 	%rd25, %rd23, %rd9;
	st.global.u32 	[%rd25], %r96;
$L__BB0_44:
	ret;

}


// ===== COMPILED SASS (sm_100) =====

	.target	sm_100

	.elftype	@"ET_EXEC"


//--------------------- .note.nv.tkinfo           --------------------------
	.section	.note.nv.tkinfo,"",@"SHT_NOTE"
	.sectionflags	@"SHF_NOTE_NV_TKINFO"
	.tkinfo
        /*0018*/ 	.word	0x00000002
        /*0030*/ 	.string	""
        /*0030*/ 	.string	"ptxas"
        /*0030*/ 	.string	"Cuda compilation tools, release 13.0, V13.0.88"
        /*0030*/ 	.string	"Build cuda_13.0.r13.0/compiler.36424714_0"
        /*0030*/ 	.string	"-arch sm_100 -m 64 "



//--------------------- .note.nv.cuinfo           --------------------------
	.section	.note.nv.cuinfo,"",@"SHT_NOTE"
	.sectionflags	@"SHF_NOTE_NV_CUINFO"
        /*0018*/ 	.short	0x0002
        /*001a*/ 	.short	0x0064
        /*001c*/ 	.short	0x0082
	.zero		2


//--------------------- .nv.info                  --------------------------
	.section	.nv.info,"",@"SHT_CUDA_INFO"
	.align	4


	//----- nvinfo : EIATTR_REGCOUNT
	.align		4
        /*0000*/ 	.byte	0x04, 0x2f
        /*0002*/ 	.short	(.L_2 - .L_1)
	.align		4
.L_1:
        /*0004*/ 	.word	index@(_Z12conv2DKernelPiS_ii)
        /*0008*/ 	.word	0x0000001d


	//----- nvinfo : EIATTR_FRAME_SIZE
	.align		4
.L_2:
        /*000c*/ 	.byte	0x04, 0x11
        /*000e*/ 	.short	(.L_4 - .L_3)
	.align		4
.L_3:
        /*0010*/ 	.word	index@(_Z12conv2DKernelPiS_ii)
        /*0014*/ 	.word	0x00000000


	//----- nvinfo : EIATTR_MIN_STACK_SIZE
	.align		4
.L_4:
        /*0018*/ 	.byte	0x04, 0x12
        /*001a*/ 	.short	(.L_6 - .L_5)
	.align		4
.L_5:
        /*001c*/ 	.word	index@(_Z12conv2DKernelPiS_ii)
        /*0020*/ 	.word	0x00000000
.L_6:


//--------------------- .nv.compat                --------------------------
	.section	.nv.compat,"",@"SHT_CUDA_COMPAT_INFO"
	.align	4
        /*0000*/ 	.byte	0x02, 0x09, 0x00, 0x00, 0x02, 0x02, 0x01, 0x00, 0x02, 0x05, 0x05, 0x00, 0x03, 0x07, 0x01, 0x01
        /*0010*/ 	.byte	0x02, 0x03, 0x00, 0x00, 0x02, 0x06, 0x01, 0x00, 0x04, 0x0b, 0x08, 0x00, 0x09, 0x00, 0x00, 0x00
        /*0020*/ 	.byte	0x00, 0x00, 0x00, 0x00


//--------------------- .nv.info._Z12conv2DKernelPiS_ii --------------------------
	.section	.nv.info._Z12conv2DKernelPiS_ii,"",@"SHT_CUDA_INFO"
	.sectionflags	@""
	.align	4


	//----- nvinfo : EIATTR_CUDA_API_VERSION
	.align		4
        /*0000*/ 	.byte	0x04, 0x37
        /*0002*/ 	.short	(.L_8 - .L_7)
.L_7:
        /*0004*/ 	.word	0x00000082


	//----- nvinfo : EIATTR_KPARAM_INFO
	.align		4
.L_8:
        /*0008*/ 	.byte	0x04, 0x17
        /*000a*/ 	.short	(.L_10 - .L_9)
.L_9:
        /*000c*/ 	.word	0x00000000
        /*0010*/ 	.short	0x0003
        /*0012*/ 	.short	0x0014
        /*0014*/ 	.byte	0x00, 0xf0, 0x11, 0x00


	//----- nvinfo : EIATTR_KPARAM_INFO
	.align		4
.L_10:
        /*0018*/ 	.byte	0x04, 0x17
        /*001a*/ 	.short	(.L_12 - .L_11)
.L_11:
        /*001c*/ 	.word	0x00000000
        /*0020*/ 	.short	0x0002
        /*0022*/ 	.short	0x0010
        /*0024*/ 	.byte	0x00, 0xf0, 0x11, 0x00


	//----- nvinfo : EIATTR_KPARAM_INFO
	.align		4
.L_12:
        /*0028*/ 	.byte	0x04, 0x17
        /*002a*/ 	.short	(.L_14 - .L_13)
.L_13:
        /*002c*/ 	.word	0x00000000
        /*0030*/ 	.short	0x0001
        /*0032*/ 	.short	0x0008
        /*0034*/ 	.byte	0x00, 0xf5, 0x21, 0x00


	//----- nvinfo : EIATTR_KPARAM_INFO
	.align		4
.L_14:
        /*0038*/ 	.byte	0x04, 0x17
        /*003a*/ 	.short	(.L_16 - .L_15)
.L_15:
        /*003c*/ 	.word	0x00000000
        /*0040*/ 	.short	0x0000
        /*0042*/ 	.short	0x0000
        /*0044*/ 	.byte	0x00, 0xf5, 0x21, 0x00


	//----- nvinfo : EIATTR_SPARSE_MMA_MASK
	.align		4
.L_16:
        /*0048*/ 	.byte	0x03, 0x50
        /*004a*/ 	.short	0x0000


	//----- nvinfo : EIATTR_MAXREG_COUNT
	.align		4
        /*004c*/ 	.byte	0x03, 0x1b
        /*004e*/ 	.short	0x00ff


	//----- nvinfo : EIATTR_NUM_BARRIERS
	.align		4
        /*0050*/ 	.byte	0x02, 0x4c
        /*0052*/ 	.byte	0x01
	.zero		1


	//----- nvinfo : EIATTR_MERCURY_ISA_VERSION
	.align		4
        /*0054*/ 	.byte	0x03, 0x5f
        /*0056*/ 	.short	0x0101


	//----- nvinfo : EIATTR_VRC_CTA_INIT_COUNT
	.align		4
        /*0058*/ 	.byte	0x02, 0x4a
	.zero		1
	.zero		1


	//----- nvinfo : EIATTR_EXIT_INSTR_OFFSETS
	.align		4
        /*005c*/ 	.byte	0x04, 0x1c
        /*005e*/ 	.short	(.L_18 - .L_17)


	//   ....[0]....
.L_17:
        /*0060*/ 	.word	0x00000190


	//   ....[1]....
        /*0064*/ 	.word	0x00000d00


	//----- nvinfo : EIATTR_CRS_STACK_SIZE
	.align		4
.L_18:
        /*0068*/ 	.byte	0x04, 0x1e
        /*006a*/ 	.short	(.L_20 - .L_19)
.L_19:
        /*006c*/ 	.word	0x00000000


	//----- nvinfo : EIATTR_CBANK_PARAM_SIZE
	.align		4
.L_20:
        /*0070*/ 	.byte	0x03, 0x19
        /*0072*/ 	.short	0x0018


	//----- nvinfo : EIATTR_PARAM_CBANK
	.align		4
        /*0074*/ 	.byte	0x04, 0x0a
        /*0076*/ 	.short	(.L_22 - .L_21)
	.align		4
.L_21:
        /*0078*/ 	.word	index@(.nv.constant0._Z12conv2DKernelPiS_ii)
        /*007c*/ 	.short	0x0380
        /*007e*/ 	.short	0x0018


	//----- nvinfo : EIATTR_SW_WAR
	.align		4
.L_22:
        /*0080*/ 	.byte	0x04, 0x36
        /*0082*/ 	.short	(.L_24 - .L_23)
.L_23:
        /*0084*/ 	.word	0x00000008
.L_24:


//--------------------- .nv.callgraph             --------------------------
	.section	.nv.callgraph,"",@"SHT_CUDA_CALLGRAPH"
	.align	4
	.sectionentsize	8
	.align		4
        /*0000*/ 	.word	0x00000000
	.align		4
        /*0004*/ 	.word	0xffffffff
	.align		4
        /*0008*/ 	.word	0x00000000
	.align		4
        /*000c*/ 	.word	0xfffffffe
	.align		4
        /*0010*/ 	.word	0x00000000
	.align		4
        /*0014*/ 	.word	0xfffffffd
	.align		4
        /*0018*/ 	.word	0x00000000
	.align		4
        /*001c*/ 	.word	0xfffffffc


//--------------------- .nv.constant3             --------------------------
	.section	.nv.constant3,"a",@progbits
	.align	4
.nv.constant3:
	.type		F,@object
	.size		F,(.L_0 - F)
F:
	.zero		36
.L_0:


//--------------------- .text._Z12conv2DKernelPiS_ii --------------------------
	.section	.text._Z12conv2DKernelPiS_ii,"ax",@progbits
	.align	128
        .global         _Z12conv2DKernelPiS_ii
        .type           _Z12conv2DKernelPiS_ii,@function
        .size           _Z12conv2DKernelPiS_ii,(.L_x_19 - _Z12conv2DKernelPiS_ii)
        .other          _Z12conv2DKernelPiS_ii,@"STO_CUDA_ENTRY STV_DEFAULT"
_Z12conv2DKernelPiS_ii:
.text._Z12conv2DKernelPiS_ii:
[----:B------:R-:W-:Y:S01]  /*0000*/  LDC R1, c[0x0][0x37c] ;  /* 0x0000df00ff017b82 */ /* 0x000fe20000000800 */
[----:B------:R-:W0:Y:S01]  /*0010*/  S2R R12, SR_CTAID.Y ;  /* 0x00000000000c7919 */ /* 0x000e220000002600 */
[----:B------:R-:W1:Y:S06]  /*0020*/  LDCU.64 UR8, c[0x0][0x390] ;  /* 0x00007200ff0877ac */ /* 0x000e6c0008000a00 */
[----:B------:R-:W2:Y:S01]  /*0030*/  LDC.64 R4, c[0x0][0x380] ;  /* 0x0000e000ff047b82 */ /* 0x000ea20000000a00 */
[----:B------:R-:W0:Y:S01]  /*0040*/  S2R R9, SR_TID.Y ;  /* 0x0000000000097919 */ /* 0x000e220000002200 */
[----:B------:R-:W3:Y:S01]  /*0050*/  LDCU.64 UR6, c[0x0][0x358] ;  /* 0x00006b00ff0677ac */ /* 0x000ee20008000a00 */
[----:B------:R-:W4:Y:S01]  /*0060*/  S2R R3, SR_CTAID.X ;  /* 0x0000000000037919 */ /* 0x000f220000002500 */
[----:B------:R-:W4:Y:S01]  /*0070*/  S2R R16, SR_TID.X ;  /* 0x0000000000107919 */ /* 0x000f220000002100 */
[----:B0-----:R-:W-:-:S04]  /*0080*/  IMAD R12, R12, 0x20, R9 ;  /* 0x000000200c0c7824 */ /* 0x001fc800078e0209 */
[C---:B-1----:R-:W-:Y:S01]  /*0090*/  IMAD R13, R12.reuse, UR8, RZ ;  /* 0x000000080c0d7c24 */ /* 0x042fe2000f8e02ff */
[----:B------:R-:W-:Y:S01]  /*00a0*/  ISETP.GE.AND P0, PT, R12, UR9, PT ;  /* 0x000000090c007c0c */ /* 0x000fe2000bf06270 */
[----:B----4-:R-:W-:-:S04]  /*00b0*/  IMAD R10, R3, 0x20, R16 ;  /* 0x00000020030a7824 */ /* 0x010fc800078e0210 */
[C---:B------:R-:W-:Y:S01]  /*00c0*/  IMAD.IADD R11, R10.reuse, 0x1, R13 ;  /* 0x000000010a0b7824 */ /* 0x040fe200078e020d */
[----:B------:R-:W-:-:S03]  /*00d0*/  ISETP.LT.AND P0, PT, R10, UR8, !P0 ;  /* 0x000000080a007c0c */ /* 0x000fc6000c701270 */
[----:B--2---:R-:W-:-:S10]  /*00e0*/  IMAD.WIDE R2, R11, 0x4, R4 ;  /* 0x000000040b027825 */ /* 0x004fd400078e0204 */
[----:B---3--:R-:W2:Y:S01]  /*00f0*/  @P0 LDG.E R0, desc[UR6][R2.64] ;  /* 0x0000000602000981 */ /* 0x008ea2000c1e1900 */
[----:B------:R-:W0:Y:S01]  /*0100*/  S2UR UR5, SR_CgaCtaId ;  /* 0x00000000000579c3 */ /* 0x000e220000008800 */
[----:B------:R-:W-:Y:S02]  /*0110*/  UMOV UR4, 0x400 ;  /* 0x0000040000047882 */ /* 0x000fe40000000000 */
[----:B0-----:R-:W-:-:S06]  /*0120*/  ULEA UR4, UR5, UR4, 0x18 ;  /* 0x0000000405047291 */ /* 0x001fcc000f8ec0ff */
[----:B------:R-:W-:-:S05]  /*0130*/  LEA R7, R9, UR4, 0x7 ;  /* 0x0000000409077c11 */ /* 0x000fca000f8e38ff */
[----:B------:R-:W-:Y:S01]  /*0140*/  IMAD R8, R16, 0x4, R7 ;  /* 0x0000000410087824 */ /* 0x000fe200078e0207 */
[----:B--2---:R-:W-:-:S05]  /*0150*/  @P0 I2FP.F32.S32 R7, R0 ;  /* 0x0000000000070245 */ /* 0x004fca0000201400 */
[----:B------:R0:W-:Y:S04]  /*0160*/  @P0 STS [R8], R7 ;  /* 0x0000000708000388 */ /* 0x0001e80000000800 */
[----:B------:R0:W-:Y:S01]  /*0170*/  @!P0 STS [R8], RZ ;  /* 0x000000ff08008388 */ /* 0x0001e20000000800 */
[----:B------:R-:W-:Y:S06]  /*0180*/  BAR.SYNC.DEFER_BLOCKING 0x0 ;  /* 0x0000000000007b1d */ /* 0x000fec0000010000 */
[----:B------:R-:W-:Y:S05]  /*0190*/  @!P0 EXIT ;  /* 0x000000000000894d */ /* 0x000fea0003800000 */
[----:B------:R-:W-:Y:S01]  /*01a0*/  VIADD R0, R9, 0xffffffdf ;  /* 0xffffffdf09007836 */ /* 0x000fe20000000000 */
[----:B------:R-:W1:Y:S01]  /*01b0*/  LDCU.64 UR4, c[0x0][0x380] ;  /* 0x00007000ff0477ac */ /* 0x000e620008000a00 */
[----:B------:R-:W-:Y:S01]  /*01c0*/  VIADD R18, R16, 0xffffffff ;  /* 0xffffffff10127836 */ /* 0x000fe20000000000 */
[----:B------:R-:W-:Y:S01]  /*01d0*/  SHF.R.S32.HI R14, RZ, 0x1f, R10 ;  /* 0x0000001fff0e7819 */ /* 0x000fe2000001140a */
[----:B------:R-:W-:Y:S01]  /*01e0*/  VIADD R15, R12, 0xffffffff ;  /* 0xffffffff0c0f7836 */ /* 0x000fe20000000000 */
[----:B------:R-:W-:Y:S01]  /*01f0*/  ISETP.GE.U32.AND P2, PT, R0, -0x20, PT ;  /* 0xffffffe00000780c */ /* 0x000fe20003f46070 */
[----:B------:R-:W-:Y:S01]  /*0200*/  BSSY.RECONVERGENT B0, `(.L_x_0) ;  /* 0x000001e000007945 */ /* 0x000fe20003800200 */
[----:B------:R-:W-:Y:S01]  /*0210*/  VIMNMX.U32 R0, PT, PT, R16, R9, !PT ;  /* 0x0000000910007248 */ /* 0x000fe20007fe0000 */
[----:B------:R-:W-:Y:S01]  /*0220*/  IMAD R15, R15, UR8, RZ ;  /* 0x000000080f0f7c24 */ /* 0x000fe2000f8e02ff */
[----:B------:R-:W-:Y:S02]  /*0230*/  ISETP.GT.U32.OR P6, PT, R18, 0x1f, !P2 ;  /* 0x0000001f1200780c */ /* 0x000fe400057c4470 */
[----:B------:R-:W-:-:S02]  /*0240*/  ISETP.GT.U32.OR P3, PT, R16, 0x1f, !P2 ;  /* 0x0000001f1000780c */ /* 0x000fc40005764470 */
[----:B------:R-:W-:Y:S02]  /*0250*/  ISETP.GT.U32.AND P4, PT, R0, 0x1e, PT ;  /* 0x0000001e0000780c */ /* 0x000fe40003f84070 */
[----:B0-----:R-:W-:Y:S02]  /*0260*/  IADD3 R7, P0, PT, R10, R15, RZ ;  /* 0x0000000f0a077210 */ /* 0x001fe40007f1e0ff */
[----:B------:R-:W-:Y:S02]  /*0270*/  ISETP.GT.U32.AND P1, PT, R9, 0x1f, PT ;  /* 0x0000001f0900780c */ /* 0x000fe40003f24070 */
[----:B------:R-:W-:Y:S02]  /*0280*/  LEA.HI.X.SX32 R20, R15, R14, 0x1, P0 ;  /* 0x0000000e0f147211 */ /* 0x000fe400000f0eff */
[----:B-1----:R-:W-:Y:S01]  /*0290*/  LEA R6, P0, R7, UR4, 0x2 ;  /* 0x0000000407067c11 */ /* 0x002fe2000f8010ff */
[----:B------:R-:W0:Y:S01]  /*02a0*/  @!P6 LDS R19, [R8+-0x84] ;  /* 0xffff7c000813e984 */ /* 0x000e220000000800 */
[----:B------:R-:W1:Y:S01]  /*02b0*/  @!P6 LDC R21, c[0x3][RZ] ;  /* 0x00c00000ff15eb82 */ /* 0x000e620000000800 */
[----:B------:R-:W-:-:S02]  /*02c0*/  LOP3.LUT P5, RZ, R16, 0x3e0, R9, 0xc8, !PT ;  /* 0x000003e010ff7812 */ /* 0x000fc400078ac809 */
[----:B------:R2:W3:Y:S01]  /*02d0*/  @!P3 LDS R17, [R8+-0x80] ;  /* 0xffff80000811b984 */ /* 0x0004e20000000800 */
[----:B------:R-:W-:Y:S02]  /*02e0*/  LEA.HI.X R7, R7, UR5, R20, 0x2, P0 ;  /* 0x0000000507077c11 */ /* 0x000fe400080f1414 */
[----:B------:R-:W-:Y:S02]  /*02f0*/  ISETP.GT.U32.AND P0, PT, R9, 0x1e, PT ;  /* 0x0000001e0900780c */ /* 0x000fe40003f04070 */
[----:B------:R-:W4:Y:S01]  /*0300*/  @!P3 LDC R22, c[0x3][0x4] ;  /* 0x00c00100ff16bb82 */ /* 0x000f220000000800 */
[----:B------:R-:W-:Y:S02]  /*0310*/  ISETP.GT.U32.OR P1, PT, R16, 0x1e, P1 ;  /* 0x0000001e1000780c */ /* 0x000fe40000f24470 */
[----:B-1----:R-:W-:-:S05]  /*0320*/  @!P6 I2FP.F32.S32 R0, R21 ;  /* 0x000000150000e245 */ /* 0x002fca0000201400 */
[----:B0-----:R-:W-:-:S06]  /*0330*/  @!P6 FFMA R0, R0, R19, RZ ;  /* 0x000000130000e223 */ /* 0x001fcc00000000ff */
[----:B------:R-:W0:Y:S01]  /*0340*/  @!P6 F2I.TRUNC.NTZ R0, R0 ;  /* 0x000000000000e305 */ /* 0x000e22000020f100 */
[----:B--234-:R-:W-:Y:S05]  /*0350*/  @!P6 BRA `(.L_x_1) ;  /* 0x000000000020e947 */ /* 0x01cfea0003800000 */
[----:B------:R-:W-:Y:S01]  /*0360*/  ISETP.GT.AND P6, PT, R10, UR8, PT ;  /* 0x000000080a007c0c */ /* 0x000fe2000bfc4270 */
[----:B0-----:R-:W-:-:S03]  /*0370*/  IMAD.MOV.U32 R0, RZ, RZ, RZ ;  /* 0x000000ffff007224 */ /* 0x001fc600078e00ff */
[----:B------:R-:W-:-:S04]  /*0380*/  ISETP.LT.OR P6, PT, R10, 0x1, P6 ;  /* 0x000000010a00780c */ /* 0x000fc800037c1670 */
[----:B------:R-:W-:-:S13]  /*0390*/  ISETP.EQ.OR P6, PT, R12, RZ, P6 ;  /* 0x000000ff0c00720c */ /* 0x000fda00037c2670 */
[----:B------:R-:W-:Y:S05]  /*03a0*/  @P6 BRA `(.L_x_1) ;  /* 0x00000000000c6947 */ /* 0x000fea0003800000 */
[----:B------:R-:W2:Y:S01]  /*03b0*/  LDG.E R0, desc[UR6][R6.64+-0x4] ;  /* 0xfffffc0606007981 */ /* 0x000ea2000c1e1900 */
[----:B------:R-:W2:Y:S02]  /*03c0*/  LDCU UR10, c[0x3][URZ] ;  /* 0x00c00000ff0a77ac */ /* 0x000ea40008000800 */
[----:B--2---:R-:W-:-:S07]  /*03d0*/  IMAD R0, R0, UR10, RZ ;  /* 0x0000000a00007c24 */ /* 0x004fce000f8e02ff */
.L_x_1:
[----:B------:R-:W-:Y:S05]  /*03e0*/  BSYNC.RECONVERGENT B0 ;  /* 0x0000000000007941 */ /* 0x000fea0003800200 */
.L_x_0:
[----:B------:R-:W-:Y:S01]  /*03f0*/  @!P3 I2FP.F32.S32 R20, R22 ;  /* 0x000000160014b245 */ /* 0x000fe20000201400 */
[----:B------:R-:W-:Y:S01]  /*0400*/  BSSY.RECONVERGENT B0, `(.L_x_2) ;  /* 0x0000011000007945 */ /* 0x000fe20003800200 */
[----:B0-----:R-:W-:Y:S02]  /*0410*/  @!P3 I2FP.F32.S32 R19, R0 ;  /* 0x000000000013b245 */ /* 0x001fe40000201400 */
[C---:B------:R-:W-:Y:S02]  /*0420*/  ISETP.GT.U32.OR P6, PT, R16.reuse, 0x1f, P0 ;  /* 0x0000001f1000780c */ /* 0x040fe400007c4470 */
[----:B------:R-:W-:Y:S01]  /*0430*/  ISETP.GT.U32.OR P2, PT, R16, 0x1e, !P2 ;  /* 0x0000001e1000780c */ /* 0x000fe20005744470 */
[----:B------:R-:W-:Y:S01]  /*0440*/  @!P3 FFMA R17, R20, R17, R19 ;  /* 0x000000111411b223 */ /* 0x000fe20000000013 */
[C---:B------:R-:W-:Y:S02]  /*0450*/  ISETP.GT.U32.OR P0, PT, R18.reuse, 0x1f, P0 ;  /* 0x0000001f1200780c */ /* 0x040fe40000704470 */
[----:B------:R-:W-:Y:S01]  /*0460*/  LOP3.LUT R9, R18, R9, RZ, 0xfc, !PT ;  /* 0x0000000912097212 */ /* 0x000fe200078efcff */
[----:B------:R0:W1:Y:S01]  /*0470*/  @!P3 F2I.TRUNC.NTZ R0, R17 ;  /* 0x000000110000b305 */ /* 0x000062000020f100 */
[----:B------:R-:W-:Y:S09]  /*0480*/  @!P3 BRA `(.L_x_3) ;  /* 0x000000000020b947 */ /* 0x000ff20003800000 */
[----:B------:R-:W-:-:S04]  /*0490*/  ISETP.NE.AND P3, PT, R12, RZ, PT ;  /* 0x000000ff0c00720c */ /* 0x000fc80003f65270 */
[----:B------:R-:W-:-:S13]  /*04a0*/  ISETP.LT.OR P3, PT, R10, RZ, !P3 ;  /* 0x000000ff0a00720c */ /* 0x000fda0005f61670 */
[----:B------:R-:W-:Y:S05]  /*04b0*/  @P3 BRA `(.L_x_3) ;  /* 0x0000000000143947 */ /* 0x000fea0003800000 */
[----:B0-----:R-:W-:Y:S01]  /*04c0*/  IMAD.IADD R17, R10, 0x1, R15 ;  /* 0x000000010a117824 */ /* 0x001fe200078e020f */
[----:B------:R-:W1:Y:S03]  /*04d0*/  LDCU UR10, c[0x3][0x4] ;  /* 0x00c00080ff0a77ac */ /* 0x000e660008000800 */
[----:B------:R-:W-:-:S06]  /*04e0*/  IMAD.WIDE R16, R17, 0x4, R4 ;  /* 0x0000000411107825 */ /* 0x000fcc00078e0204 */
[----:B------:R-:W1:Y:S02]  /*04f0*/  LDG.E R17, desc[UR6][R16.64] ;  /* 0x0000000610117981 */ /* 0x000e64000c1e1900 */
[----:B-1----:R-:W-:-:S07]  /*0500*/  IMAD R0, R17, UR10, R0 ;  /* 0x0000000a11007c24 */ /* 0x002fce000f8e0200 */
.L_x_3:
[----:B------:R-:W-:Y:S05]  /*0510*/  BSYNC.RECONVERGENT B0 ;  /* 0x0000000000007941 */ /* 0x000fea0003800200 */
.L_x_2:
[----:B------:R-:W2:Y:S01]  /*0520*/  @!P2 LDS R22, [R8+-0x7c] ;  /* 0xffff84000816a984 */ /* 0x000ea20000000800 */
[----:B------:R-:W-:Y:S01]  /*0530*/  ISETP.GT.U32.AND P3, PT, R9, 0x1f, PT ;  /* 0x0000001f0900780c */ /* 0x000fe20003f64070 */
[----:B------:R-:W3:Y:S01]  /*0540*/  @!P2 LDC R21, c[0x3][0x8] ;  /* 0x00c00200ff15ab82 */ /* 0x000ee20000000800 */
[----:B-1----:R-:W-:Y:S01]  /*0550*/  @!P2 I2FP.F32.S32 R24, R0 ;  /* 0x000000000018a245 */ /* 0x002fe20000201400 */
[----:B------:R1:W4:Y:S01]  /*0560*/  @!P5 LDS R19, [R8] ;  /* 0x000000000813d984 */ /* 0x0003220000000800 */
[----:B------:R-:W-:Y:S03]  /*0570*/  BSSY.RECONVERGENT B0, `(.L_x_4) ;  /* 0x0000013000007945 */ /* 0x000fe60003800200 */
[----:B------:R1:W1:Y:S04]  /*0580*/  @!P1 LDS R20, [R8+0x4] ;  /* 0x0000040008149984 */ /* 0x0002680000000800 */
[----:B0-----:R0:W0:Y:S02]  /*0590*/  @!P0 LDS R17, [R8+0x7c] ;  /* 0x00007c0008118984 */ /* 0x0010240000000800 */
[----:B------:R-:W0:Y:S02]  /*05a0*/  @!P3 LDC R18, c[0x3][0xc] ;  /* 0x00c00300ff12bb82 */ /* 0x000e240000000800 */
[----:B------:R0:W0:Y:S04]  /*05b0*/  @!P6 LDS R16, [R8+0x80] ;  /* 0x000080000810e984 */ /* 0x0000280000000800 */
[----:B------:R0:W0:Y:S04]  /*05c0*/  @!P4 LDS R15, [R8+0x84] ;  /* 0x00008400080fc984 */ /* 0x0000280000000800 */
[----:B------:R0:W0:Y:S01]  /*05d0*/  @!P3 LDS R9, [R8+-0x4] ;  /* 0xfffffc000809b984 */ /* 0x0000220000000800 */
[----:B---3--:R-:W-:-:S05]  /*05e0*/  @!P2 I2FP.F32.S32 R21, R21 ;  /* 0x000000150015a245 */ /* 0x008fca0000201400 */
[----:B--2---:R-:W-:-:S04]  /*05f0*/  @!P2 FFMA R21, R21, R22, R24 ;  /* 0x000000161515a223 */ /* 0x004fc80000000018 */
[----:B------:R2:W3:Y:S01]  /*0600*/  @!P2 F2I.TRUNC.NTZ R0, R21 ;  /* 0x000000150000a305 */ /* 0x0004e2000020f100 */
[----:B-1--4-:R-:W-:Y:S05]  /*0610*/  @!P2 BRA `(.L_x_5) ;  /* 0x000000000020a947 */ /* 0x012fea0003800000 */
[C---:B------:R-:W-:Y:S01]  /*0620*/  ISETP.GE.AND P2, PT, R10.reuse, -0x1, PT ;  /* 0xffffffff0a00780c */ /* 0x040fe20003f46270 */
[----:B0-----:R-:W-:-:S03]  /*0630*/  VIADD R8, R10, 0x1 ;  /* 0x000000010a087836 */ /* 0x001fc60000000000 */
[----:B------:R-:W-:-:S04]  /*0640*/  ISETP.EQ.OR P2, PT, R12, RZ, !P2 ;  /* 0x000000ff0c00720c */ /* 0x000fc80005742670 */
[----:B------:R-:W-:-:S13]  /*0650*/  ISETP.GE.OR P2, PT, R8, UR8, P2 ;  /* 0x0000000808007c0c */ /* 0x000fda0009746670 */
[----:B------:R-:W-:Y:S05]  /*0660*/  @P2 BRA `(.L_x_5) ;  /* 0x00000000000c2947 */ /* 0x000fea0003800000 */
[----:B------:R-:W3:Y:S01]  /*0670*/  LDG.E R7, desc[UR6][R6.64+0x4] ;  /* 0x0000040606077981 */ /* 0x000ee2000c1e1900 */
[----:B------:R-:W3:Y:S02]  /*0680*/  LDCU UR10, c[0x3][0x8] ;  /* 0x00c00100ff0a77ac */ /* 0x000ee40008000800 */
[----:B---3--:R-:W-:-:S07]  /*0690*/  IMAD R0, R7, UR10, R0 ;  /* 0x0000000a07007c24 */ /* 0x008fce000f8e0200 */
.L_x_5:
[----:B------:R-:W-:Y:S05]  /*06a0*/  BSYNC.RECONVERGENT B0 ;  /* 0x0000000000007941 */ /* 0x000fea0003800200 */
.L_x_4:
[----:B------:R-:W1:Y:S01]  /*06b0*/  @!P5 LDC R24, c[0x3][0x10] ;  /* 0x00c00400ff18db82 */ /* 0x000e620000000800 */
[----:B0-----:R-:W-:Y:S01]  /*06c0*/  @!P3 I2FP.F32.S32 R8, R18 ;  /* 0x000000120008b245 */ /* 0x001fe20000201400 */
[----:B------:R-:W-:Y:S01]  /*06d0*/  BSSY.RECONVERGENT B0, `(.L_x_6) ;  /* 0x0000015000007945 */ /* 0x000fe20003800200 */
[----:B---3--:R-:W-:-:S05]  /*06e0*/  @!P3 I2FP.F32.S32 R25, R0 ;  /* 0x000000000019b245 */ /* 0x008fca0000201400 */
[----:B------:R-:W0:Y:S01]  /*06f0*/  LDC.64 R6, c[0x0][0x388] ;  /* 0x0000e200ff067b82 */ /* 0x000e220000000a00 */
[----:B------:R-:W-:Y:S01]  /*0700*/  @!P3 FFMA R25, R8, R9, R25 ;  /* 0x000000090819b223 */ /* 0x000fe20000000019 */
[----:B------:R-:W-:-:S03]  /*0710*/  IADD3 R9, P2, PT, R10, R13, RZ ;  /* 0x0000000d0a097210 */ /* 0x000fc60007f5e0ff */
[----:B------:R3:W4:Y:S01]  /*0720*/  @!P3 F2I.TRUNC.NTZ R0, R25 ;  /* 0x000000190000b305 */ /* 0x000722000020f100 */
[----:B------:R-:W-:Y:S02]  /*0730*/  LEA.HI.X.SX32 R26, R13, R14, 0x1, P2 ;  /* 0x0000000e0d1a7211 */ /* 0x000fe400010f0eff */
[----:B------:R-:W0:Y:S01]  /*0740*/  @!P1 LDC R23, c[0x3][0x14] ;  /* 0x00c00500ff179b82 */ /* 0x000e220000000800 */
[----:B------:R-:W-:-:S04]  /*0750*/  LEA R8, P2, R9, UR4, 0x2 ;  /* 0x0000000409087c11 */ /* 0x000fc8000f8410ff */
[----:B------:R-:W-:-:S03]  /*0760*/  LEA.HI.X R9, R9, UR5, R26, 0x2, P2 ;  /* 0x0000000509097c11 */ /* 0x000fc600090f141a */
[----:B------:R-:W0:Y:S01]  /*0770*/  @!P0 LDC R22, c[0x3][0x18] ;  /* 0x00c00600ff168b82 */ /* 0x000e220000000800 */
[----:B-1----:R-:W-:-:S07]  /*0780*/  @!P5 I2FP.F32.S32 R24, R24 ;  /* 0x000000180018d245 */ /* 0x002fce0000201400 */
[----:B--2---:R-:W1:Y:S08]  /*0790*/  @!P6 LDC R21, c[0x3][0x1c] ;  /* 0x00c00700ff15eb82 */ /* 0x004e700000000800 */
[----:B------:R-:W2:Y:S01]  /*07a0*/  @!P4 LDC R18, c[0x3][0x20] ;  /* 0x00c00800ff12cb82 */ /* 0x000ea20000000800 */
[----:B---34-:R-:W-:Y:S05]  /*07b0*/  @!P3 BRA `(.L_x_7) ;  /* 0x000000000018b947 */ /* 0x018fea0003800000 */
[----:B------:R-:W-:-:S04]  /*07c0*/  ISETP.GT.AND P2, PT, R10, UR8, PT ;  /* 0x000000080a007c0c */ /* 0x000fc8000bf44270 */
[----:B------:R-:W-:-:S13]  /*07d0*/  ISETP.LT.OR P2, PT, R10, 0x1, P2 ;  /* 0x000000010a00780c */ /* 0x000fda0001741670 */
[----:B------:R-:W-:Y:S05]  /*07e0*/  @P2 BRA `(.L_x_7) ;  /* 0x00000000000c2947 */ /* 0x000fea0003800000 */
[----:B------:R-:W3:Y:S01]  /*07f0*/  LDG.E R25, desc[UR6][R8.64+-0x4] ;  /* 0xfffffc0608197981 */ /* 0x000ee2000c1e1900 */
[----:B------:R-:W3:Y:S02]  /*0800*/  LDCU UR10, c[0x3][0xc] ;  /* 0x00c00180ff0a77ac */ /* 0x000ee40008000800 */
[----:B---3--:R-:W-:-:S07]  /*0810*/  IMAD R0, R25, UR10, R0 ;  /* 0x0000000a19007c24 */ /* 0x008fce000f8e0200 */
.L_x_7:
[----:B------:R-:W-:Y:S05]  /*0820*/  BSYNC.RECONVERGENT B0 ;  /* 0x0000000000007941 */ /* 0x000fea0003800200 */
.L_x_6:
[----:B------:R-:W-:Y:S01]  /*0830*/  @!P5 I2FP.F32.S32 R25, R0 ;  /* 0x000000000019d245 */ /* 0x000fe20000201400 */
[----:B------:R-:W-:Y:S04]  /*0840*/  BSSY.RECONVERGENT B0, `(.L_x_8) ;  /* 0x0000009000007945 */ /* 0x000fe80003800200 */
[----:B------:R-:W-:-:S04]  /*0850*/  @!P5 FFMA R19, R24, R19, R25 ;  /* 0x000000131813d223 */ /* 0x000fc80000000019 */
[----:B------:R3:W4:Y:S01]  /*0860*/  @!P5 F2I.TRUNC.NTZ R0, R19 ;  /* 0x000000130000d305 */ /* 0x000722000020f100 */
[----:B------:R-:W-:Y:S05]  /*0870*/  @!P5 BRA `(.L_x_9) ;  /* 0x000000000014d947 */ /* 0x000fea0003800000 */
[----:B------:R-:W-:-:S13]  /*0880*/  ISETP.GE.AND P2, PT, R10, RZ, PT ;  /* 0x000000ff0a00720c */ /* 0x000fda0003f46270 */
[----:B------:R-:W-:Y:S05]  /*0890*/  @!P2 BRA `(.L_x_9) ;  /* 0x00000000000ca947 */ /* 0x000fea0003800000 */
[----:B------:R-:W4:Y:S01]  /*08a0*/  LDG.E R3, desc[UR6][R2.64] ;  /* 0x0000000602037981 */ /* 0x000f22000c1e1900 */
[----:B------:R-:W4:Y:S02]  /*08b0*/  LDCU UR10, c[0x3][0x10] ;  /* 0x00c00200ff0a77ac */ /* 0x000f240008000800 */
[----:B----4-:R-:W-:-:S07]  /*08c0*/  IMAD R0, R3, UR10, R0 ;  /* 0x0000000a03007c24 */ /* 0x010fce000f8e0200 */
.L_x_9:
[----:B------:R-:W-:Y:S05]  /*08d0*/  BSYNC.RECONVERGENT B0 ;  /* 0x0000000000007941 */ /* 0x000fea0003800200 */
.L_x_8:
[----:B0-----:R-:W-:Y:S01]  /*08e0*/  @!P1 I2FP.F32.S32 R23, R23 ;  /* 0x0000001700179245 */ /* 0x001fe20000201400 */
[----:B------:R-:W-:Y:S01]  /*08f0*/  BSSY.RECONVERGENT B0, `(.L_x_10) ;  /* 0x000000d000007945 */ /* 0x000fe20003800200 */
[----:B----4-:R-:W-:Y:S01]  /*0900*/  @!P1 I2FP.F32.S32 R2, R0 ;  /* 0x0000000000029245 */ /* 0x010fe20000201400 */
[----:B------:R-:W-:-:S04]  /*0910*/  VIADD R13, R13, UR8 ;  /* 0x000000080d0d7c36 */ /* 0x000fc80008000000 */
[----:B------:R-:W-:-:S04]  /*0920*/  @!P1 FFMA R20, R23, R20, R2 ;  /* 0x0000001417149223 */ /* 0x000fc80000000002 */
[----:B------:R0:W4:Y:S01]  /*0930*/  @!P1 F2I.TRUNC.NTZ R0, R20 ;  /* 0x0000001400009305 */ /* 0x000122000020f100 */
[----:B------:R-:W-:Y:S05]  /*0940*/  @!P1 BRA `(.L_x_11) ;  /* 0x00000000001c9947 */ /* 0x000fea0003800000 */
[----:B------:R-:W-:-:S05]  /*0950*/  VIADD R2, R10, 0x1 ;  /* 0x000000010a027836 */ /* 0x000fca0000000000 */
[----:B------:R-:W-:-:S04]  /*0960*/  ISETP.GE.AND P1, PT, R2, UR8, PT ;  /* 0x0000000802007c0c */ /* 0x000fc8000bf26270 */
[----:B------:R-:W-:-:S13]  /*0970*/  ISETP.LT.OR P1, PT, R10, -0x1, P1 ;  /* 0xffffffff0a00780c */ /* 0x000fda0000f21670 */
[----:B------:R-:W-:Y:S05]  /*0980*/  @P1 BRA `(.L_x_11) ;  /* 0x00000000000c1947 */ /* 0x000fea0003800000 */
[----:B------:R-:W4:Y:S01]  /*0990*/  LDG.E R9, desc[UR6][R8.64+0x4] ;  /* 0x0000040608097981 */ /* 0x000f22000c1e1900 */
[----:B------:R-:W4:Y:S02]  /*09a0*/  LDCU UR10, c[0x3][0x14] ;  /* 0x00c00280ff0a77ac */ /* 0x000f240008000800 */
[----:B----4-:R-:W-:-:S07]  /*09b0*/  IMAD R0, R9, UR10, R0 ;  /* 0x0000000a09007c24 */ /* 0x010fce000f8e0200 */
.L_x_11:
[----:B------:R-:W-:Y:S05]  /*09c0*/  BSYNC.RECONVERGENT B0 ;  /* 0x0000000000007941 */ /* 0x000fea0003800200 */
.L_x_10:
[----:B------:R-:W-:Y:S01]  /*09d0*/  @!P0 I2FP.F32.S32 R22, R22 ;  /* 0x0000001600168245 */ /* 0x000fe20000201400 */
[----:B------:R-:W-:Y:S01]  /*09e0*/  BSSY.RECONVERGENT B0, `(.L_x_12) ;  /* 0x0000012000007945 */ /* 0x000fe20003800200 */
[----:B----4-:R-:W-:Y:S01]  /*09f0*/  @!P0 I2FP.F32.S32 R9, R0 ;  /* 0x0000000000098245 */ /* 0x010fe20000201400 */
[----:B------:R-:W-:Y:S01]  /*0a00*/  VIADD R12, R12, 0x1 ;  /* 0x000000010c0c7836 */ /* 0x000fe20000000000 */
[----:B------:R-:W-:Y:S02]  /*0a10*/  IADD3 R3, P1, PT, R10, R13, RZ ;  /* 0x0000000d0a037210 */ /* 0x000fe40007f3e0ff */
[----:B-1----:R-:W-:Y:S01]  /*0a20*/  @!P6 I2FP.F32.S32 R21, R21 ;  /* 0x000000150015e245 */ /* 0x002fe20000201400 */
[----:B------:R-:W-:Y:S01]  /*0a30*/  @!P0 FFMA R17, R22, R17, R9 ;  /* 0x0000001116118223 */ /* 0x000fe20000000009 */
[----:B------:R-:W-:Y:S02]  /*0a40*/  LEA.HI.X.SX32 R14, R13, R14, 0x1, P1 ;  /* 0x0000000e0d0e7211 */ /* 0x000fe400008f0eff */
[C---:B------:R-:W-:Y:S01]  /*0a50*/  LEA R2, P1, R3.reuse, UR4, 0x2 ;  /* 0x0000000403027c11 */ /* 0x040fe2000f8210ff */
[----:B------:R1:W4:Y:S03]  /*0a60*/  @!P0 F2I.TRUNC.NTZ R0, R17 ;  /* 0x0000001100008305 */ /* 0x000326000020f100 */
[----:B------:R-:W-:Y:S01]  /*0a70*/  LEA.HI.X R3, R3, UR5, R14, 0x2, P1 ;  /* 0x0000000503037c11 */ /* 0x000fe200088f140e */
[----:B------:R-:W-:Y:S08]  /*0a80*/  @!P0 BRA `(.L_x_13) ;  /* 0x00000000001c8947 */ /* 0x000ff00003800000 */
[----:B------:R-:W-:-:S04]  /*0a90*/  ISETP.GT.AND P0, PT, R10, UR8, PT ;  /* 0x000000080a007c0c */ /* 0x000fc8000bf04270 */
[----:B------:R-:W-:-:S04]  /*0aa0*/  ISETP.LT.OR P0, PT, R10, 0x1, P0 ;  /* 0x000000010a00780c */ /* 0x000fc80000701670 */
[----:B------:R-:W-:-:S13]  /*0ab0*/  ISETP.GE.U32.OR P0, PT, R12, UR9, P0 ;  /* 0x000000090c007c0c */ /* 0x000fda0008706470 */
[----:B------:R-:W-:Y:S05]  /*0ac0*/  @P0 BRA `(.L_x_13) ;  /* 0x00000000000c0947 */ /* 0x000fea0003800000 */
[----:B------:R-:W4:Y:S01]  /*0ad0*/  LDG.E R9, desc[UR6][R2.64+-0x4] ;  /* 0xfffffc0602097981 */ /* 0x000f22000c1e1900 */
[----:B------:R-:W4:Y:S02]  /*0ae0*/  LDCU UR4, c[0x3][0x18] ;  /* 0x00c00300ff0477ac */ /* 0x000f240008000800 */
[----:B----4-:R-:W-:-:S07]  /*0af0*/  IMAD R0, R9, UR4, R0 ;  /* 0x0000000409007c24 */ /* 0x010fce000f8e0200 */
.L_x_13:
[----:B------:R-:W-:Y:S05]  /*0b00*/  BSYNC.RECONVERGENT B0 ;  /* 0x0000000000007941 */ /* 0x000fea0003800200 */
.L_x_12:
[----:B----4-:R-:W-:Y:S01]  /*0b10*/  @!P6 I2FP.F32.S32 R8, R0 ;  /* 0x000000000008e245 */ /* 0x010fe20000201400 */
[----:B------:R-:W-:Y:S04]  /*0b20*/  BSSY.RECONVERGENT B0, `(.L_x_14) ;  /* 0x000000c000007945 */ /* 0x000fe80003800200 */
[----:B------:R-:W-:-:S04]  /*0b30*/  @!P6 FFMA R16, R21, R16, R8 ;  /* 0x000000101510e223 */ /* 0x000fc80000000008 */
[----:B------:R4:W0:Y:S01]  /*0b40*/  @!P6 F2I.TRUNC.NTZ R0, R16 ;  /* 0x000000100000e305 */ /* 0x000822000020f100 */
[----:B------:R-:W-:Y:S05]  /*0b50*/  @!P6 BRA `(.L_x_15) ;  /* 0x000000000020e947 */ /* 0x000fea0003800000 */
[----:B------:R-:W-:-:S04]  /*0b60*/  ISETP.GE.U32.AND P0, PT, R12, UR9, PT ;  /* 0x000000090c007c0c */ /* 0x000fc8000bf06070 */
[----:B------:R-:W-:-:S13]  /*0b70*/  ISETP.LT.OR P0, PT, R10, RZ, P0 ;  /* 0x000000ff0a00720c */ /* 0x000fda0000701670 */
[----:B------:R-:W-:Y:S05]  /*0b80*/  @P0 BRA `(.L_x_15) ;  /* 0x0000000000140947 */ /* 0x000fea0003800000 */
[----:B------:R-:W-:Y:S01]  /*0b90*/  IMAD.IADD R13, R10, 0x1, R13 ;  /* 0x000000010a0d7824 */ /* 0x000fe200078e020d */
[----:B------:R-:W0:Y:S03]  /*0ba0*/  LDCU UR4, c[0x3][0x1c] ;  /* 0x00c00380ff0477ac */ /* 0x000e260008000800 */
[----:B------:R-:W-:-:S06]  /*0bb0*/  IMAD.WIDE R4, R13, 0x4, R4 ;  /* 0x000000040d047825 */ /* 0x000fcc00078e0204 */
[----:B------:R-:W0:Y:S02]  /*0bc0*/  LDG.E R5, desc[UR6][R4.64] ;  /* 0x0000000604057981 */ /* 0x000e24000c1e1900 */
[----:B0-----:R-:W-:-:S07]  /*0bd0*/  IMAD R0, R5, UR4, R0 ;  /* 0x0000000405007c24 */ /* 0x001fce000f8e0200 */
.L_x_15:
[----:B------:R-:W-:Y:S05]  /*0be0*/  BSYNC.RECONVERGENT B0 ;  /* 0x0000000000007941 */ /* 0x000fea0003800200 */
.L_x_14:
[----:B--2---:R-:W-:Y:S01]  /*0bf0*/  @!P4 I2FP.F32.S32 R18, R18 ;  /* 0x000000120012c245 */ /* 0x004fe20000201400 */
[----:B------:R-:W-:Y:S01]  /*0c00*/  BSSY.RECONVERGENT B0, `(.L_x_16) ;  /* 0x000000e000007945 */ /* 0x000fe20003800200 */
[----:B0-----:R-:W-:Y:S01]  /*0c10*/  @!P4 I2FP.F32.S32 R5, R0 ;  /* 0x000000000005c245 */ /* 0x001fe20000201400 */
[----:B------:R-:W-:-:S04]  /*0c20*/  IMAD.WIDE R6, R11, 0x4, R6 ;  /* 0x000000040b067825 */ /* 0x000fc800078e0206 */
[----:B------:R-:W-:-:S04]  /*0c30*/  @!P4 FFMA R15, R18, R15, R5 ;  /* 0x0000000f120fc223 */ /* 0x000fc80000000005 */
[----:B------:R0:W2:Y:S01]  /*0c40*/  @!P4 F2I.TRUNC.NTZ R0, R15 ;  /* 0x0000000f0000c305 */ /* 0x0000a2000020f100 */
[----:B------:R-:W-:Y:S05]  /*0c50*/  @!P4 BRA `(.L_x_17) ;  /* 0x000000000020c947 */ /* 0x000fea0003800000 */
[C---:B------:R-:W-:Y:S01]  /*0c60*/  ISETP.GE.AND P0, PT, R10.reuse, -0x1, PT ;  /* 0xffffffff0a00780c */ /* 0x040fe20003f06270 */
[----:B------:R-:W-:-:S03]  /*0c70*/  VIADD R10, R10, 0x1 ;  /* 0x000000010a0a7836 */ /* 0x000fc60000000000 */
[----:B------:R-:W-:-:S04]  /*0c80*/  ISETP.GE.U32.OR P0, PT, R12, UR9, !P0 ;  /* 0x000000090c007c0c */ /* 0x000fc8000c706470 */
[----:B------:R-:W-:-:S13]  /*0c90*/  ISETP.GE.OR P0, PT, R10, UR8, P0 ;  /* 0x000000080a007c0c */ /* 0x000fda0008706670 */
[----:B------:R-:W-:Y:S05]  /*0ca0*/  @P0 BRA `(.L_x_17) ;  /* 0x00000000000c0947 */ /* 0x000fea0003800000 */
[----:B------:R-:W2:Y:S01]  /*0cb0*/  LDG.E R3, desc[UR6][R2.64+0x4] ;  /* 0x0000040602037981 */ /* 0x000ea2000c1e1900 */
[----:B------:R-:W2:Y:S02]  /*0cc0*/  LDCU UR4, c[0x3][0x20] ;  /* 0x00c00400ff0477ac */ /* 0x000ea40008000800 */
[----:B--2---:R-:W-:-:S07]  /*0cd0*/  IMAD R0, R3, UR4, R0 ;  /* 0x0000000403007c24 */ /* 0x004fce000f8e0200 */
.L_x_17:
[----:B------:R-:W-:Y:S05]  /*0ce0*/  BSYNC.RECONVERGENT B0 ;  /* 0x0000000000007941 */ /* 0x000fea0003800200 */
.L_x_16:
[----:B--2---:R-:W-:Y:S01]  /*0cf0*/  STG.E desc[UR6][R6.64], R0 ;  /* 0x0000000006007986 */ /* 0x004fe2000c101906 */
[----:B------:R-:W-:Y:S05]  /*0d00*/  EXIT ;  /* 0x000000000000794d */ /* 0x000fea0003800000 */
.L_x_18:
[----:B------:R-:W-:-:S00]  /*0d10*/  BRA `(.L_x_18) ;  /* 0xfffffffc00fc7947 */ /* 0x000fc0000383ffff */
[----:B------:R-:W-:-:S00]  /*0d20*/  NOP ;  /* 0x0000000000007918 */ /* 0x000fc00000000000 */
        /* <DEDUP_REMOVED lines=13> */
.L_x_19:


//--------------------- .nv.shared._Z12conv2DKernelPiS_ii --------------------------
	.section	.nv.shared._Z12conv2DKernelPiS_ii,"aw",@nobits
	.sectionflags	@""
	.align	4
.nv.shared._Z12conv2DKernelPiS_ii:
	.zero		5120


//--------------------- .nv.shared.reserved.0     --------------------------
	.section	.nv.shared.reserved.0,"aw",@nobits
	.weak		__nv_reservedSMEM_offset_0_alias
	.size		__nv_reservedSMEM_offset_0_alias, 0, 64
	.other		__nv_reservedSMEM_offset_0_alias,@"STO_CUDA_RESERVED_SHARED STV_DEFAULT"
__nv_reservedSMEM_offset_0_alias:
	.zero		0
	.zero		64


//--------------------- .nv.constant0._Z12conv2DKernelPiS_ii --------------------------
	.section	.nv.constant0._Z12conv2DKernelPiS_ii,"a",@progbits
	.sectionflags	@""
	.align	4
.nv.constant0._Z12conv2DKernelPiS_ii:
	.zero		920


//--------------------- SYMBOLS --------------------------

	.type		.nv.reservedSmem.offset0,@object
	.size		.nv.reservedSmem.offset0,0x4
	.type		.nv.reservedSmem.cap,@object
	.size		.nv.reservedSmem.cap,0x4
